//
// Generated by NVIDIA NVVM Compiler
//
// Compiler Build ID: CL-36424714
// Cuda compilation tools, release 13.0, V13.0.88
// Based on NVVM 20.0.0
//

.version 9.0
.target sm_100
.address_size 64

	// .globl	_Z16sumArrasOnDevicePfS_S_i

.visible .entry _Z16sumArrasOnDevicePfS_S_i(
	.param .u64 .ptr .align 1 _Z16sumArrasOnDevicePfS_S_i_param_0,
	.param .u64 .ptr .align 1 _Z16sumArrasOnDevicePfS_S_i_param_1,
	.param .u64 .ptr .align 1 _Z16sumArrasOnDevicePfS_S_i_param_2,
	.param .u32 _Z16sumArrasOnDevicePfS_S_i_param_3
)
{
	.reg .b32 	%r<2>;
	.reg .b32 	%f<4>;
	.reg .b64 	%rd<11>;

	ld.param.u64 	%rd1, [_Z16sumArrasOnDevicePfS_S_i_param_0];
	ld.param.u64 	%rd2, [_Z16sumArrasOnDevicePfS_S_i_param_1];
	ld.param.u64 	%rd3, [_Z16sumArrasOnDevicePfS_S_i_param_2];
	cvta.to.global.u64 	%rd4, %rd3;
	cvta.to.global.u64 	%rd5, %rd2;
	cvta.to.global.u64 	%rd6, %rd1;
	mov.u32 	%r1, %tid.x;
	mul.wide.u32 	%rd7, %r1, 4;
	add.s64 	%rd8, %rd6, %rd7;
	ld.global.f32 	%f1, [%rd8];
	add.s64 	%rd9, %rd5, %rd7;
	ld.global.f32 	%f2, [%rd9];
	add.f32 	%f3, %f1, %f2;
	add.s64 	%rd10, %rd4, %rd7;
	st.global.f32 	[%rd10], %f3;
	ret;

}


// ===== COMPILED SASS (sm_100) =====

	.target	sm_100

	.elftype	@"ET_EXEC"


//--------------------- .note.nv.tkinfo           --------------------------
	.section	.note.nv.tkinfo,"",@"SHT_NOTE"
	.sectionflags	@"SHF_NOTE_NV_TKINFO"
	.tkinfo
        /*0018*/ 	.word	0x00000002
        /*0030*/ 	.string	""
        /*0030*/ 	.string	"ptxas"
        /*0030*/ 	.string	"Cuda compilation tools, release 13.0, V13.0.88"
        /*0030*/ 	.string	"Build cuda_13.0.r13.0/compiler.36424714_0"
        /*0030*/ 	.string	"-arch sm_100 -m 64 "



//--------------------- .note.nv.cuinfo           --------------------------
	.section	.note.nv.cuinfo,"",@"SHT_NOTE"
	.sectionflags	@"SHF_NOTE_NV_CUINFO"
        /*0018*/ 	.short	0x0002
        /*001a*/ 	.short	0x0064
        /*001c*/ 	.short	0x0082
	.zero		2


//--------------------- .nv.info                  --------------------------
	.section	.nv.info,"",@"SHT_CUDA_INFO"
	.align	4


	//----- nvinfo : EIATTR_REGCOUNT
	.align		4
        /*0000*/ 	.byte	0x04, 0x2f
        /*0002*/ 	.short	(.L_1 - .L_0)
	.align		4
.L_0:
        /*0004*/ 	.word	index@(_Z16sumArrasOnDevicePfS_S_i)
        /*0008*/ 	.word	0x0000000c


	//----- nvinfo : EIATTR_FRAME_SIZE
	.align		4
.L_1:
        /*000c*/ 	.byte	0x04, 0x11
        /*000e*/ 	.short	(.L_3 - .L_2)
	.align		4
.L_2:
        /*0010*/ 	.word	index@(_Z16sumArrasOnDevicePfS_S_i)
        /*0014*/ 	.word	0x00000000


	//----- nvinfo : EIATTR_MIN_STACK_SIZE
	.align		4
.L_3:
        /*0018*/ 	.byte	0x04, 0x12
        /*001a*/ 	.short	(.L_5 - .L_4)
	.align		4
.L_4:
        /*001c*/ 	.word	index@(_Z16sumArrasOnDevicePfS_S_i)
        /*0020*/ 	.word	0x00000000
.L_5:


//--------------------- .nv.compat                --------------------------
	.section	.nv.compat,"",@"SHT_CUDA_COMPAT_INFO"
	.align	4
        /*0000*/ 	.byte	0x02, 0x09, 0x00, 0x00, 0x02, 0x02, 0x01, 0x00, 0x02, 0x05, 0x05, 0x00, 0x03, 0x07, 0x01, 0x01
        /*0010*/ 	.byte	0x02, 0x03, 0x00, 0x00, 0x02, 0x06, 0x01, 0x00, 0x04, 0x0b, 0x08, 0x00, 0x09, 0x00, 0x00, 0x00
        /*0020*/ 	.byte	0x00, 0x00, 0x00, 0x00


//--------------------- .nv.info._Z16sumArrasOnDevicePfS_S_i --------------------------
	.section	.nv.info._Z16sumArrasOnDevicePfS_S_i,"",@"SHT_CUDA_INFO"
	.sectionflags	@""
	.align	4


	//----- nvinfo : EIATTR_CUDA_API_VERSION
	.align		4
        /*0000*/ 	.byte	0x04, 0x37
        /*0002*/ 	.short	(.L_7 - .L_6)
.L_6:
        /*0004*/ 	.word	0x00000082


	//----- nvinfo : EIATTR_KPARAM_INFO
	.align		4
.L_7:
        /*0008*/ 	.byte	0x04, 0x17
        /*000a*/ 	.short	(.L_9 - .L_8)
.L_8:
        /*000c*/ 	.word	0x00000000
        /*0010*/ 	.short	0x0003
        /*0012*/ 	.short	0x0018
        /*0014*/ 	.byte	0x00, 0xf0, 0x11, 0x00


	//----- nvinfo : EIATTR_KPARAM_INFO
	.align		4
.L_9:
        /*0018*/ 	.byte	0x04, 0x17
        /*001a*/ 	.short	(.L_11 - .L_10)
.L_10:
        /*001c*/ 	.word	0x00000000
        /*0020*/ 	.short	0x0002
        /*0022*/ 	.short	0x0010
        /*0024*/ 	.byte	0x00, 0xf5, 0x21, 0x00


	//----- nvinfo : EIATTR_KPARAM_INFO
	.align		4
.L_11:
        /*0028*/ 	.byte	0x04, 0x17
        /*002a*/ 	.short	(.L_13 - .L_12)
.L_12:
        /*002c*/ 	.word	0x00000000
        /*0030*/ 	.short	0x0001
        /*0032*/ 	.short	0x0008
        /*0034*/ 	.byte	0x00, 0xf5, 0x21, 0x00


	//----- nvinfo : EIATTR_KPARAM_INFO
	.align		4
.L_13:
        /*0038*/ 	.byte	0x04, 0x17
        /*003a*/ 	.short	(.L_15 - .L_14)
.L_14:
        /*003c*/ 	.word	0x00000000
        /*0040*/ 	.short	0x0000
        /*0042*/ 	.short	0x0000
        /*0044*/ 	.byte	0x00, 0xf5, 0x21, 0x00


	//----- nvinfo : EIATTR_SPARSE_MMA_MASK
	.align		4
.L_15:
        /*0048*/ 	.byte	0x03, 0x50
        /*004a*/ 	.short	0x0000


	//----- nvinfo : EIATTR_MAXREG_COUNT
	.align		4
        /*004c*/ 	.byte	0x03, 0x1b
        /*004e*/ 	.short	0x00ff


	//----- nvinfo : EIATTR_MERCURY_ISA_VERSION
	.align		4
        /*0050*/ 	.byte	0x03, 0x5f
        /*0052*/ 	.short	0x0101


	//----- nvinfo : EIATTR_VRC_CTA_INIT_COUNT
	.align		4
        /*0054*/ 	.byte	0x02, 0x4a
	.zero		1
	.zero		1


	//----- nvinfo : EIATTR_EXIT_INSTR_OFFSETS
	.align		4
        /*0058*/ 	.byte	0x04, 0x1c
        /*005a*/ 	.short	(.L_17 - .L_16)


	//   ....[0]....
.L_16:
        /*005c*/ 	.word	0x000000d0


	//----- nvinfo : EIATTR_CBANK_PARAM_SIZE
	.align		4
.L_17:
        /*0060*/ 	.byte	0x03, 0x19
        /*0062*/ 	.short	0x001c


	//----- nvinfo : EIATTR_PARAM_CBANK
	.align		4
        /*0064*/ 	.byte	0x04, 0x0a
        /*0066*/ 	.short	(.L_19 - .L_18)
	.align		4
.L_18:
        /*0068*/ 	.word	index@(.nv.constant0._Z16sumArrasOnDevicePfS_S_i)
        /*006c*/ 	.short	0x0380
        /*006e*/ 	.short	0x001c


	//----- nvinfo : EIATTR_SW_WAR
	.align		4
.L_19:
        /*0070*/ 	.byte	0x04, 0x36
        /*0072*/ 	.short	(.L_21 - .L_20)
.L_20:
        /*0074*/ 	.word	0x00000008
.L_21:


//--------------------- .nv.callgraph             --------------------------
	.section	.nv.callgraph,"",@"SHT_CUDA_CALLGRAPH"
	.align	4
	.sectionentsize	8
	.align		4
        /*0000*/ 	.word	0x00000000
	.align		4
        /*0004*/ 	.word	0xffffffff
	.align		4
        /*0008*/ 	.word	0x00000000
	.align		4
        /*000c*/ 	.word	0xfffffffe
	.align		4
        /*0010*/ 	.word	0x00000000
	.align		4
        /*0014*/ 	.word	0xfffffffd
	.align		4
        /*0018*/ 	.word	0x00000000
	.align		4
        /*001c*/ 	.word	0xfffffffc


//--------------------- .text._Z16sumArrasOnDevicePfS_S_i --------------------------
	.section	.text._Z16sumArrasOnDevicePfS_S_i,"ax",@progbits
	.align	128
        .global         _Z16sumArrasOnDevicePfS_S_i
        .type           _Z16sumArrasOnDevicePfS_S_i,@function
        .size           _Z16sumArrasOnDevicePfS_S_i,(.L_x_1 - _Z16sumArrasOnDevicePfS_S_i)
        .other          _Z16sumArrasOnDevicePfS_S_i,@"STO_CUDA_ENTRY STV_DEFAULT"
_Z16sumArrasOnDevicePfS_S_i:
.text._Z16sumArrasOnDevicePfS_S_i:
[----:B------:R-:W-:Y:S01]  /*0000*/  LDC R1, c[0x0][0x37c] ;  /* 0x0000df00ff017b82 */ /* 0x000fe20000000800 */
[----:B------:R-:W0:Y:S07]  /*0010*/  S2R R9, SR_TID.X ;  /* 0x0000000000097919 */ /* 0x000e2e0000002100 */
[----:B------:R-:W0:Y:S01]  /*0020*/  LDC.64 R2, c[0x0][0x380] ;  /* 0x0000e000ff027b82 */ /* 0x000e220000000a00 */
[----:B------:R-:W1:Y:S07]  /*0030*/  LDCU.64 UR4, c[0x0][0x358] ;  /* 0x00006b00ff0477ac */ /* 0x000e6e0008000a00 */
[----:B------:R-:W2:Y:S08]  /*0040*/  LDC.64 R4, c[0x0][0x388] ;  /* 0x0000e200ff047b82 */ /* 0x000eb00000000a00 */
[----:B------:R-:W3:Y:S01]  /*0050*/  LDC.64 R6, c[0x0][0x390] ;  /* 0x0000e400ff067b82 */ /* 0x000ee20000000a00 */
[----:B0-----:R-:W-:-:S04]  /*0060*/  IMAD.WIDE.U32 R2, R9, 0x4, R2 ;  /* 0x0000000409027825 */ /* 0x001fc800078e0002 */
[C---:B--2---:R-:W-:Y:S02]  /*0070*/  IMAD.WIDE.U32 R4, R9.reuse, 0x4, R4 ;  /* 0x0000000409047825 */ /* 0x044fe400078e0004 */
[----:B-1----:R-:W2:Y:S04]  /*0080*/  LDG.E R2, desc[UR4][R2.64] ;  /* 0x0000000402027981 */ /* 0x002ea8000c1e1900 */
[----:B------:R-:W2:Y:S01]  /*0090*/  LDG.E R5, desc[UR4][R4.64] ;  /* 0x0000000404057981 */ /* 0x000ea2000c1e1900 */
[----:B---3--:R-:W-:-:S04]  /*00a0*/  IMAD.WIDE.U32 R6, R9, 0x4, R6 ;  /* 0x0000000409067825 */ /* 0x008fc800078e0006 */
[----:B--2---:R-:W-:-:S05]  /*00b0*/  FADD R9, R2, R5 ;  /* 0x0000000502097221 */ /* 0x004fca0000000000 */
[----:B------:R-:W-:Y:S01]  /*00c0*/  STG.E desc[UR4][R6.64], R9 ;  /* 0x0000000906007986 */ /* 0x000fe2000c101904 */
[----:B------:R-:W-:Y:S05]  /*00d0*/  EXIT ;  /* 0x000000000000794d */ /* 0x000fea0003800000 */
.L_x_0:
[----:B------:R-:W-:-:S00]  /*00e0*/  BRA `(.L_x_0) ;  /* 0xfffffffc00fc7947 */ /* 0x000fc0000383ffff */
[----:B------:R-:W-:-:S00]  /*00f0*/  NOP ;  /* 0x0000000000007918 */ /* 0x000fc00000000000 */
        /* <DEDUP_REMOVED lines=8> */
.L_x_1:


//--------------------- .nv.shared.reserved.0     --------------------------
	.section	.nv.shared.reserved.0,"aw",@nobits
	.weak		__nv_reservedSMEM_offset_0_alias
	.size		__nv_reservedSMEM_offset_0_alias, 0, 64
	.other		__nv_reservedSMEM_offset_0_alias,@"STO_CUDA_RESERVED_SHARED STV_DEFAULT"
__nv_reservedSMEM_offset_0_alias:
	.zero		0
	.zero		64


//--------------------- .nv.constant0._Z16sumArrasOnDevicePfS_S_i --------------------------
	.section	.nv.constant0._Z16sumArrasOnDevicePfS_S_i,"a",@progbits
	.sectionflags	@""
	.align	4
.nv.constant0._Z16sumArrasOnDevicePfS_S_i:
	.zero		924


//--------------------- SYMBOLS --------------------------

	.type		.nv.reservedSmem.offset0,@object
	.size		.nv.reservedSmem.offset0,0x4
